//
// Generated by NVIDIA NVVM Compiler
//
// Compiler Build ID: CL-36424714
// Cuda compilation tools, release 13.0, V13.0.88
// Based on NVVM 20.0.0
//

.version 9.0
.target sm_100
.address_size 64

	// .globl	_Z5mergeIiLi16EEvPKT_iS2_iPS0_

.visible .entry _Z5mergeIiLi16EEvPKT_iS2_iPS0_(
	.param .u64 .ptr .align 1 _Z5mergeIiLi16EEvPKT_iS2_iPS0__param_0,
	.param .u32 _Z5mergeIiLi16EEvPKT_iS2_iPS0__param_1,
	.param .u64 .ptr .align 1 _Z5mergeIiLi16EEvPKT_iS2_iPS0__param_2,
	.param .u32 _Z5mergeIiLi16EEvPKT_iS2_iPS0__param_3,
	.param .u64 .ptr .align 1 _Z5mergeIiLi16EEvPKT_iS2_iPS0__param_4
)
{
	.reg .pred 	%p<14>;
	.reg .b32 	%r<63>;
	.reg .b64 	%rd<21>;

	ld.param.u64 	%rd5, [_Z5mergeIiLi16EEvPKT_iS2_iPS0__param_0];
	ld.param.u32 	%r33, [_Z5mergeIiLi16EEvPKT_iS2_iPS0__param_1];
	ld.param.u64 	%rd6, [_Z5mergeIiLi16EEvPKT_iS2_iPS0__param_2];
	ld.param.u32 	%r34, [_Z5mergeIiLi16EEvPKT_iS2_iPS0__param_3];
	ld.param.u64 	%rd4, [_Z5mergeIiLi16EEvPKT_iS2_iPS0__param_4];
	cvta.to.global.u64 	%rd1, %rd5;
	cvta.to.global.u64 	%rd2, %rd6;
	mov.u32 	%r35, %ntid.x;
	mov.u32 	%r36, %ctaid.x;
	mov.u32 	%r37, %tid.x;
	mad.lo.s32 	%r38, %r35, %r36, %r37;
	shl.b32 	%r56, %r38, 4;
	add.s32 	%r2, %r34, %r33;
	setp.ge.s32 	%p1, %r56, %r2;
	@%p1 bra 	$L__BB0_15;
	sub.s32 	%r39, %r56, %r34;
	max.s32 	%r60, %r39, 0;
	min.s32 	%r4, %r56, %r33;
	setp.gt.s32 	%p2, %r60, %r4;
	@%p2 bra 	$L__BB0_6;
	add.s32 	%r51, %r4, 1;
$L__BB0_3:
	sub.s32 	%r40, %r51, %r60;
	shr.u32 	%r41, %r40, 31;
	add.s32 	%r42, %r40, %r41;
	shr.s32 	%r43, %r42, 1;
	add.s32 	%r54, %r43, %r60;
	sub.s32 	%r9, %r56, %r54;
	setp.ge.s32 	%p3, %r54, %r33;
	setp.lt.s32 	%p4, %r9, 1;
	or.pred  	%p5, %p3, %p4;
	@%p5 bra 	$L__BB0_5;
	mul.wide.s32 	%rd7, %r54, 4;
	add.s64 	%rd8, %rd1, %rd7;
	ld.global.u32 	%r45, [%rd8];
	add.s32 	%r46, %r9, -1;
	mul.wide.u32 	%rd9, %r46, 4;
	add.s64 	%rd10, %rd2, %rd9;
	ld.global.u32 	%r47, [%rd10];
	setp.lt.s32 	%p6, %r45, %r47;
	add.s32 	%r48, %r54, 1;
	selp.b32 	%r60, %r48, %r60, %p6;
	selp.b32 	%r54, %r51, %r54, %p6;
$L__BB0_5:
	setp.lt.s32 	%p7, %r60, %r54;
	mov.u32 	%r51, %r54;
	@%p7 bra 	$L__BB0_3;
$L__BB0_6:
	sub.s32 	%r61, %r56, %r60;
	cvta.to.global.u64 	%rd3, %rd4;
	mov.b32 	%r57, 1;
$L__BB0_7:
	setp.lt.s32 	%p8, %r60, %r33;
	@%p8 bra 	$L__BB0_9;
	add.s32 	%r20, %r61, 1;
	mul.wide.s32 	%rd11, %r61, 4;
	add.s64 	%rd12, %rd2, %rd11;
	ld.global.u32 	%r62, [%rd12];
	mov.u32 	%r61, %r20;
	bra.uni 	$L__BB0_14;
$L__BB0_9:
	setp.lt.s32 	%p9, %r61, %r34;
	@%p9 bra 	$L__BB0_11;
	add.s32 	%r22, %r60, 1;
	mul.wide.s32 	%rd13, %r60, 4;
	add.s64 	%rd14, %rd1, %rd13;
	ld.global.u32 	%r62, [%rd14];
	mov.u32 	%r60, %r22;
	bra.uni 	$L__BB0_14;
$L__BB0_11:
	mul.wide.s32 	%rd15, %r60, 4;
	add.s64 	%rd16, %rd1, %rd15;
	ld.global.u32 	%r62, [%rd16];
	mul.wide.s32 	%rd17, %r61, 4;
	add.s64 	%rd18, %rd2, %rd17;
	ld.global.u32 	%r25, [%rd18];
	setp.gt.s32 	%p10, %r62, %r25;
	@%p10 bra 	$L__BB0_13;
	add.s32 	%r60, %r60, 1;
	bra.uni 	$L__BB0_14;
$L__BB0_13:
	add.s32 	%r61, %r61, 1;
	mov.u32 	%r62, %r25;
$L__BB0_14:
	mul.wide.s32 	%rd19, %r56, 4;
	add.s64 	%rd20, %rd3, %rd19;
	st.global.u32 	[%rd20], %r62;
	add.s32 	%r50, %r57, -1;
	setp.lt.u32 	%p11, %r50, 15;
	add.s32 	%r56, %r56, 1;
	setp.lt.s32 	%p12, %r56, %r2;
	add.s32 	%r57, %r57, 1;
	and.pred  	%p13, %p11, %p12;
	@%p13 bra 	$L__BB0_7;
$L__BB0_15:
	ret;

}


// ===== COMPILED SASS (sm_100) =====

	.target	sm_100

	.elftype	@"ET_EXEC"


//--------------------- .note.nv.tkinfo           --------------------------
	.section	.note.nv.tkinfo,"",@"SHT_NOTE"
	.sectionflags	@"SHF_NOTE_NV_TKINFO"
	.tkinfo
        /*0018*/ 	.word	0x00000002
        /*0030*/ 	.string	""
        /*0030*/ 	.string	"ptxas"
        /*0030*/ 	.string	"Cuda compilation tools, release 13.0, V13.0.88"
        /*0030*/ 	.string	"Build cuda_13.0.r13.0/compiler.36424714_0"
        /*0030*/ 	.string	"-arch sm_100 -m 64 "



//--------------------- .note.nv.cuinfo           --------------------------
	.section	.note.nv.cuinfo,"",@"SHT_NOTE"
	.sectionflags	@"SHF_NOTE_NV_CUINFO"
        /*0018*/ 	.short	0x0002
        /*001a*/ 	.short	0x0064
        /*001c*/ 	.short	0x0082
	.zero		2


//--------------------- .nv.info                  --------------------------
	.section	.nv.info,"",@"SHT_CUDA_INFO"
	.align	4


	//----- nvinfo : EIATTR_REGCOUNT
	.align		4
        /*0000*/ 	.byte	0x04, 0x2f
        /*0002*/ 	.short	(.L_1 - .L_0)
	.align		4
.L_0:
        /*0004*/ 	.word	index@(_Z5mergeIiLi16EEvPKT_iS2_iPS0_)
        /*0008*/ 	.word	0x00000014


	//----- nvinfo : EIATTR_FRAME_SIZE
	.align		4
.L_1:
        /*000c*/ 	.byte	0x04, 0x11
        /*000e*/ 	.short	(.L_3 - .L_2)
	.align		4
.L_2:
        /*0010*/ 	.word	index@(_Z5mergeIiLi16EEvPKT_iS2_iPS0_)
        /*0014*/ 	.word	0x00000000


	//----- nvinfo : EIATTR_MIN_STACK_SIZE
	.align		4
.L_3:
        /*0018*/ 	.byte	0x04, 0x12
        /*001a*/ 	.short	(.L_5 - .L_4)
	.align		4
.L_4:
        /*001c*/ 	.word	index@(_Z5mergeIiLi16EEvPKT_iS2_iPS0_)
        /*0020*/ 	.word	0x00000000
.L_5:


//--------------------- .nv.compat                --------------------------
	.section	.nv.compat,"",@"SHT_CUDA_COMPAT_INFO"
	.align	4
        /*0000*/ 	.byte	0x02, 0x09, 0x00, 0x00, 0x02, 0x02, 0x01, 0x00, 0x02, 0x05, 0x05, 0x00, 0x03, 0x07, 0x01, 0x01
        /*0010*/ 	.byte	0x02, 0x03, 0x00, 0x00, 0x02, 0x06, 0x01, 0x00, 0x04, 0x0b, 0x08, 0x00, 0x09, 0x00, 0x00, 0x00
        /*0020*/ 	.byte	0x00, 0x00, 0x00, 0x00


//--------------------- .nv.info._Z5mergeIiLi16EEvPKT_iS2_iPS0_ --------------------------
	.section	.nv.info._Z5mergeIiLi16EEvPKT_iS2_iPS0_,"",@"SHT_CUDA_INFO"
	.sectionflags	@""
	.align	4


	//----- nvinfo : EIATTR_CUDA_API_VERSION
	.align		4
        /*0000*/ 	.byte	0x04, 0x37
        /*0002*/ 	.short	(.L_7 - .L_6)
.L_6:
        /*0004*/ 	.word	0x00000082


	//----- nvinfo : EIATTR_KPARAM_INFO
	.align		4
.L_7:
        /*0008*/ 	.byte	0x04, 0x17
        /*000a*/ 	.short	(.L_9 - .L_8)
.L_8:
        /*000c*/ 	.word	0x00000000
        /*0010*/ 	.short	0x0004
        /*0012*/ 	.short	0x0020
        /*0014*/ 	.byte	0x00, 0xf5, 0x21, 0x00


	//----- nvinfo : EIATTR_KPARAM_INFO
	.align		4
.L_9:
        /*0018*/ 	.byte	0x04, 0x17
        /*001a*/ 	.short	(.L_11 - .L_10)
.L_10:
        /*001c*/ 	.word	0x00000000
        /*0020*/ 	.short	0x0003
        /*0022*/ 	.short	0x0018
        /*0024*/ 	.byte	0x00, 0xf0, 0x11, 0x00


	//----- nvinfo : EIATTR_KPARAM_INFO
	.align		4
.L_11:
        /*0028*/ 	.byte	0x04, 0x17
        /*002a*/ 	.short	(.L_13 - .L_12)
.L_12:
        /*002c*/ 	.word	0x00000000
        /*0030*/ 	.short	0x0002
        /*0032*/ 	.short	0x0010
        /*0034*/ 	.byte	0x00, 0xf5, 0x21, 0x00


	//----- nvinfo : EIATTR_KPARAM_INFO
	.align		4
.L_13:
        /*0038*/ 	.byte	0x04, 0x17
        /*003a*/ 	.short	(.L_15 - .L_14)
.L_14:
        /*003c*/ 	.word	0x00000000
        /*0040*/ 	.short	0x0001
        /*0042*/ 	.short	0x0008
        /*0044*/ 	.byte	0x00, 0xf0, 0x11, 0x00


	//----- nvinfo : EIATTR_KPARAM_INFO
	.align		4
.L_15:
        /*0048*/ 	.byte	0x04, 0x17
        /*004a*/ 	.short	(.L_17 - .L_16)
.L_16:
        /*004c*/ 	.word	0x00000000
        /*0050*/ 	.short	0x0000
        /*0052*/ 	.short	0x0000
        /*0054*/ 	.byte	0x00, 0xf5, 0x21, 0x00


	//----- nvinfo : EIATTR_SPARSE_MMA_MASK
	.align		4
.L_17:
        /*0058*/ 	.byte	0x03, 0x50
        /*005a*/ 	.short	0x0000


	//----- nvinfo : EIATTR_MAXREG_COUNT
	.align		4
        /*005c*/ 	.byte	0x03, 0x1b
        /*005e*/ 	.short	0x00ff


	//----- nvinfo : EIATTR_MERCURY_ISA_VERSION
	.align		4
        /*0060*/ 	.byte	0x03, 0x5f
        /*0062*/ 	.short	0x0101


	//----- nvinfo : EIATTR_VRC_CTA_INIT_COUNT
	.align		4
        /*0064*/ 	.byte	0x02, 0x4a
	.zero		1
	.zero		1


	//----- nvinfo : EIATTR_EXIT_INSTR_OFFSETS
	.align		4
        /*0068*/ 	.byte	0x04, 0x1c
        /*006a*/ 	.short	(.L_19 - .L_18)


	//   ....[0]....
.L_18:
        /*006c*/ 	.word	0x000000a0


	//   ....[1]....
        /*0070*/ 	.word	0x000004f0


	//----- nvinfo : EIATTR_CRS_STACK_SIZE
	.align		4
.L_19:
        /*0074*/ 	.byte	0x04, 0x1e
        /*0076*/ 	.short	(.L_21 - .L_20)
.L_20:
        /*0078*/ 	.word	0x00000000


	//----- nvinfo : EIATTR_CBANK_PARAM_SIZE
	.align		4
.L_21:
        /*007c*/ 	.byte	0x03, 0x19
        /*007e*/ 	.short	0x0028


	//----- nvinfo : EIATTR_PARAM_CBANK
	.align		4
        /*0080*/ 	.byte	0x04, 0x0a
        /*0082*/ 	.short	(.L_23 - .L_22)
	.align		4
.L_22:
        /*0084*/ 	.word	index@(.nv.constant0._Z5mergeIiLi16EEvPKT_iS2_iPS0_)
        /*0088*/ 	.short	0x0380
        /*008a*/ 	.short	0x0028


	//----- nvinfo : EIATTR_SW_WAR
	.align		4
.L_23:
        /*008c*/ 	.byte	0x04, 0x36
        /*008e*/ 	.short	(.L_25 - .L_24)
.L_24:
        /*0090*/ 	.word	0x00000008
.L_25:


//--------------------- .nv.callgraph             --------------------------
	.section	.nv.callgraph,"",@"SHT_CUDA_CALLGRAPH"
	.align	4
	.sectionentsize	8
	.align		4
        /*0000*/ 	.word	0x00000000
	.align		4
        /*0004*/ 	.word	0xffffffff
	.align		4
        /*0008*/ 	.word	0x00000000
	.align		4
        /*000c*/ 	.word	0xfffffffe
	.align		4
        /*0010*/ 	.word	0x00000000
	.align		4
        /*0014*/ 	.word	0xfffffffd
	.align		4
        /*0018*/ 	.word	0x00000000
	.align		4
        /*001c*/ 	.word	0xfffffffc


//--------------------- .text._Z5mergeIiLi16EEvPKT_iS2_iPS0_ --------------------------
	.section	.text._Z5mergeIiLi16EEvPKT_iS2_iPS0_,"ax",@progbits
	.align	128
        .global         _Z5mergeIiLi16EEvPKT_iS2_iPS0_
        .type           _Z5mergeIiLi16EEvPKT_iS2_iPS0_,@function
        .size           _Z5mergeIiLi16EEvPKT_iS2_iPS0_,(.L_x_11 - _Z5mergeIiLi16EEvPKT_iS2_iPS0_)
        .other          _Z5mergeIiLi16EEvPKT_iS2_iPS0_,@"STO_CUDA_ENTRY STV_DEFAULT"
_Z5mergeIiLi16EEvPKT_iS2_iPS0_:
.text._Z5mergeIiLi16EEvPKT_iS2_iPS0_:
[----:B------:R-:W-:Y:S01]  /*0000*/  LDC R1, c[0x0][0x37c] ;  /* 0x0000df00ff017b82 */ /* 0x000fe20000000800 */
[----:B------:R-:W0:Y:S01]  /*0010*/  S2R R0, SR_CTAID.X ;  /* 0x0000000000007919 */ /* 0x000e220000002500 */
[----:B------:R-:W0:Y:S01]  /*0020*/  LDCU UR4, c[0x0][0x360] ;  /* 0x00006c00ff0477ac */ /* 0x000e220008000800 */
[----:B------:R-:W0:Y:S01]  /*0030*/  S2R R3, SR_TID.X ;  /* 0x0000000000037919 */ /* 0x000e220000002100 */
[----:B------:R-:W1:Y:S01]  /*0040*/  LDCU UR5, c[0x0][0x398] ;  /* 0x00007300ff0577ac */ /* 0x000e620008000800 */
[----:B------:R-:W1:Y:S01]  /*0050*/  LDCU UR8, c[0x0][0x388] ;  /* 0x00007100ff0877ac */ /* 0x000e620008000800 */
[----:B0-----:R-:W-:Y:S01]  /*0060*/  IMAD R0, R0, UR4, R3 ;  /* 0x0000000400007c24 */ /* 0x001fe2000f8e0203 */
[----:B-1----:R-:W-:-:S03]  /*0070*/  UIADD3 UR4, UPT, UPT, UR5, UR8, URZ ;  /* 0x0000000805047290 */ /* 0x002fc6000fffe0ff */
[----:B------:R-:W-:-:S05]  /*0080*/  IMAD.SHL.U32 R3, R0, 0x10, RZ ;  /* 0x0000001000037824 */ /* 0x000fca00078e00ff */
[----:B------:R-:W-:-:S13]  /*0090*/  ISETP.GE.AND P0, PT, R3, UR4, PT ;  /* 0x0000000403007c0c */ /* 0x000fda000bf06270 */
[----:B------:R-:W-:Y:S05]  /*00a0*/  @P0 EXIT ;  /* 0x000000000000094d */ /* 0x000fea0003800000 */
[C---:B------:R-:W-:Y:S01]  /*00b0*/  VIADDMNMX R0, R3.reuse, -UR5, RZ, !PT ;  /* 0x8000000503007c46 */ /* 0x040fe2000f8001ff */
[----:B------:R-:W0:Y:S01]  /*00c0*/  LDCU.64 UR6, c[0x0][0x358] ;  /* 0x00006b00ff0677ac */ /* 0x000e220008000a00 */
[----:B------:R-:W-:Y:S01]  /*00d0*/  VIMNMX R13, PT, PT, R3, UR8, PT ;  /* 0x00000008030d7c48 */ /* 0x000fe2000bfe0100 */
[----:B------:R-:W-:Y:S01]  /*00e0*/  BSSY.RECONVERGENT B0, `(.L_x_0) ;  /* 0x000001b000007945 */ /* 0x000fe20003800200 */
[----:B------:R-:W1:Y:S02]  /*00f0*/  LDCU UR9, c[0x0][0x388] ;  /* 0x00007100ff0977ac */ /* 0x000e640008000800 */
[----:B------:R-:W-:-:S13]  /*0100*/  ISETP.GT.AND P0, PT, R0, R13, PT ;  /* 0x0000000d0000720c */ /* 0x000fda0003f04270 */
[----:B0-----:R-:W-:Y:S05]  /*0110*/  @P0 BRA `(.L_x_1) ;  /* 0x00000000005c0947 */ /* 0x001fea0003800000 */
[----:B------:R-:W0:Y:S01]  /*0120*/  LDC.64 R6, c[0x0][0x380] ;  /* 0x0000e000ff067b82 */ /* 0x000e220000000a00 */
[----:B------:R-:W-:-:S07]  /*0130*/  VIADD R13, R13, 0x1 ;  /* 0x000000010d0d7836 */ /* 0x000fce0000000000 */
[----:B------:R-:W2:Y:S02]  /*0140*/  LDC.64 R4, c[0x0][0x390] ;  /* 0x0000e400ff047b82 */ /* 0x000ea40000000a00 */
.L_x_4:
[----:B------:R-:W-:Y:S01]  /*0150*/  IADD3 R2, PT, PT, -R0, R13, RZ ;  /* 0x0000000d00027210 */ /* 0x000fe20007ffe1ff */
[----:B------:R-:W-:Y:S03]  /*0160*/  BSSY.RECONVERGENT B1, `(.L_x_2) ;  /* 0x000000f000017945 */ /* 0x000fe60003800200 */
[----:B------:R-:W-:-:S04]  /*0170*/  LEA.HI R9, R2, R2, RZ, 0x1 ;  /* 0x0000000202097211 */ /* 0x000fc800078f08ff */
[----:B------:R-:W-:-:S05]  /*0180*/  LEA.HI.SX32 R2, R9, R0, 0x1f ;  /* 0x0000000009027211 */ /* 0x000fca00078ffaff */
[----:B------:R-:W-:-:S05]  /*0190*/  IMAD.IADD R11, R3, 0x1, -R2 ;  /* 0x00000001030b7824 */ /* 0x000fca00078e0a02 */
[----:B------:R-:W-:-:S04]  /*01a0*/  ISETP.GE.AND P0, PT, R11, 0x1, PT ;  /* 0x000000010b00780c */ /* 0x000fc80003f06270 */
[----:B-1----:R-:W-:-:S13]  /*01b0*/  ISETP.GE.OR P0, PT, R2, UR9, !P0 ;  /* 0x0000000902007c0c */ /* 0x002fda000c706670 */
[----:B------:R-:W-:Y:S05]  /*01c0*/  @P0 BRA `(.L_x_3) ;  /* 0x0000000000200947 */ /* 0x000fea0003800000 */
[----:B------:R-:W-:Y:S02]  /*01d0*/  VIADD R11, R11, 0xffffffff ;  /* 0xffffffff0b0b7836 */ /* 0x000fe40000000000 */
[----:B0-----:R-:W-:-:S04]  /*01e0*/  IMAD.WIDE R8, R2, 0x4, R6 ;  /* 0x0000000402087825 */ /* 0x001fc800078e0206 */
[----:B--2---:R-:W-:Y:S02]  /*01f0*/  IMAD.WIDE.U32 R10, R11, 0x4, R4 ;  /* 0x000000040b0a7825 */ /* 0x004fe400078e0004 */
[----:B------:R-:W2:Y:S04]  /*0200*/  LDG.E R8, desc[UR6][R8.64] ;  /* 0x0000000608087981 */ /* 0x000ea8000c1e1900 */
[----:B------:R-:W2:Y:S02]  /*0210*/  LDG.E R11, desc[UR6][R10.64] ;  /* 0x000000060a0b7981 */ /* 0x000ea4000c1e1900 */
[----:B--2---:R-:W-:-:S13]  /*0220*/  ISETP.GE.AND P0, PT, R8, R11, PT ;  /* 0x0000000b0800720c */ /* 0x004fda0003f06270 */
[----:B------:R-:W-:Y:S02]  /*0230*/  @!P0 IADD3 R0, PT, PT, R2, 0x1, RZ ;  /* 0x0000000102008810 */ /* 0x000fe40007ffe0ff */
[----:B------:R-:W-:-:S07]  /*0240*/  SEL R2, R13, R2, !P0 ;  /* 0x000000020d027207 */ /* 0x000fce0004000000 */
.L_x_3:
[----:B------:R-:W-:Y:S05]  /*0250*/  BSYNC.RECONVERGENT B1 ;  /* 0x0000000000017941 */ /* 0x000fea0003800200 */
.L_x_2:
[----:B------:R-:W-:Y:S01]  /*0260*/  ISETP.GE.AND P0, PT, R0, R2, PT ;  /* 0x000000020000720c */ /* 0x000fe20003f06270 */
[----:B------:R-:W-:-:S12]  /*0270*/  IMAD.MOV.U32 R13, RZ, RZ, R2 ;  /* 0x000000ffff0d7224 */ /* 0x000fd800078e0002 */
[----:B------:R-:W-:Y:S05]  /*0280*/  @!P0 BRA `(.L_x_4) ;  /* 0xfffffffc00b08947 */ /* 0x000fea000383ffff */
.L_x_1:
[----:B-1----:R-:W-:Y:S05]  /*0290*/  BSYNC.RECONVERGENT B0 ;  /* 0x0000000000007941 */ /* 0x002fea0003800200 */
.L_x_0:
[----:B--2---:R-:W1:Y:S01]  /*02a0*/  LDC.64 R4, c[0x0][0x380] ;  /* 0x0000e000ff047b82 */ /* 0x004e620000000a00 */
[----:B------:R-:W-:Y:S02]  /*02b0*/  HFMA2 R2, -RZ, RZ, 0, 5.9604644775390625e-08 ;  /* 0x00000001ff027431 */ /* 0x000fe400000001ff */
[----:B------:R-:W-:Y:S01]  /*02c0*/  IMAD.IADD R15, R3, 0x1, -R0 ;  /* 0x00000001030f7824 */ /* 0x000fe200078e0a00 */
[----:B------:R-:W2:Y:S01]  /*02d0*/  LDCU UR5, c[0x0][0x388] ;  /* 0x00007100ff0577ac */ /* 0x000ea20008000800 */
[----:B------:R-:W3:Y:S03]  /*02e0*/  LDCU UR8, c[0x0][0x398] ;  /* 0x00007300ff0877ac */ /* 0x000ee60008000800 */
[----:B0-----:R-:W0:Y:S08]  /*02f0*/  LDC.64 R6, c[0x0][0x390] ;  /* 0x0000e400ff067b82 */ /* 0x001e300000000a00 */
[----:B------:R-:W4:Y:S02]  /*0300*/  LDC.64 R8, c[0x0][0x3a0] ;  /* 0x0000e800ff087b82 */ /* 0x000f240000000a00 */
.L_x_9:
[----:B--2---:R-:W-:Y:S01]  /*0310*/  ISETP.GE.AND P0, PT, R0, UR5, PT ;  /* 0x0000000500007c0c */ /* 0x004fe2000bf06270 */
[----:B------:R-:W-:-:S12]  /*0320*/  BSSY.RECONVERGENT B0, `(.L_x_5) ;  /* 0x0000014000007945 */ /* 0x000fd80003800200 */
[----:B------:R-:W-:Y:S05]  /*0330*/  @!P0 BRA `(.L_x_6) ;  /* 0x0000000000108947 */ /* 0x000fea0003800000 */
[----:B0-----:R-:W-:-:S05]  /*0340*/  IMAD.WIDE R10, R15, 0x4, R6 ;  /* 0x000000040f0a7825 */ /* 0x001fca00078e0206 */
[----:B------:R0:W5:Y:S01]  /*0350*/  LDG.E R17, desc[UR6][R10.64] ;  /* 0x000000060a117981 */ /* 0x000162000c1e1900 */
[----:B------:R-:W-:Y:S01]  /*0360*/  VIADD R15, R15, 0x1 ;  /* 0x000000010f0f7836 */ /* 0x000fe20000000000 */
[----:B------:R-:W-:Y:S06]  /*0370*/  BRA `(.L_x_7) ;  /* 0x0000000000387947 */ /* 0x000fec0003800000 */
.L_x_6:
[----:B---3--:R-:W-:-:S13]  /*0380*/  ISETP.GE.AND P0, PT, R15, UR8, PT ;  /* 0x000000080f007c0c */ /* 0x008fda000bf06270 */
[----:B------:R-:W-:Y:S05]  /*0390*/  @!P0 BRA `(.L_x_8) ;  /* 0x0000000000108947 */ /* 0x000fea0003800000 */
[----:B-1----:R-:W-:-:S05]  /*03a0*/  IMAD.WIDE R10, R0, 0x4, R4 ;  /* 0x00000004000a7825 */ /* 0x002fca00078e0204 */
[----:B------:R2:W5:Y:S01]  /*03b0*/  LDG.E R17, desc[UR6][R10.64] ;  /* 0x000000060a117981 */ /* 0x000562000c1e1900 */
[----:B------:R-:W-:Y:S01]  /*03c0*/  VIADD R0, R0, 0x1 ;  /* 0x0000000100007836 */ /* 0x000fe20000000000 */
[----:B------:R-:W-:Y:S06]  /*03d0*/  BRA `(.L_x_7) ;  /* 0x0000000000207947 */ /* 0x000fec0003800000 */
.L_x_8:
[----:B0-----:R-:W-:-:S04]  /*03e0*/  IMAD.WIDE R12, R15, 0x4, R6 ;  /* 0x000000040f0c7825 */ /* 0x001fc800078e0206 */
[----:B-1----:R-:W-:Y:S02]  /*03f0*/  IMAD.WIDE R10, R0, 0x4, R4 ;  /* 0x00000004000a7825 */ /* 0x002fe400078e0204 */
[----:B------:R-:W2:Y:S04]  /*0400*/  LDG.E R12, desc[UR6][R12.64] ;  /* 0x000000060c0c7981 */ /* 0x000ea8000c1e1900 */
[----:B------:R-:W2:Y:S02]  /*0410*/  LDG.E R17, desc[UR6][R10.64] ;  /* 0x000000060a117981 */ /* 0x000ea4000c1e1900 */
[----:B--2---:R-:W-:-:S13]  /*0420*/  ISETP.GT.AND P0, PT, R17, R12, PT ;  /* 0x0000000c1100720c */ /* 0x004fda0003f04270 */
[----:B------:R-:W-:Y:S01]  /*0430*/  @P0 MOV R17, R12 ;  /* 0x0000000c00110202 */ /* 0x000fe20000000f00 */
[----:B------:R-:W-:Y:S02]  /*0440*/  @!P0 VIADD R0, R0, 0x1 ;  /* 0x0000000100008836 */ /* 0x000fe40000000000 */
[----:B------:R-:W-:-:S07]  /*0450*/  @P0 VIADD R15, R15, 0x1 ;  /* 0x000000010f0f0836 */ /* 0x000fce0000000000 */
.L_x_7:
[----:B---3--:R-:W-:Y:S05]  /*0460*/  BSYNC.RECONVERGENT B0 ;  /* 0x0000000000007941 */ /* 0x008fea0003800200 */
.L_x_5:
[C---:B0-2-4-:R-:W-:Y:S01]  /*0470*/  IMAD.WIDE R10, R3.reuse, 0x4, R8 ;  /* 0x00000004030a7825 */ /* 0x055fe200078e0208 */
[C---:B------:R-:W-:Y:S02]  /*0480*/  IADD3 R12, PT, PT, R2.reuse, -0x1, RZ ;  /* 0xffffffff020c7810 */ /* 0x040fe40007ffe0ff */
[----:B------:R-:W-:Y:S01]  /*0490*/  IADD3 R2, PT, PT, R2, 0x1, RZ ;  /* 0x0000000102027810 */ /* 0x000fe20007ffe0ff */
[----:B------:R-:W-:Y:S01]  /*04a0*/  VIADD R3, R3, 0x1 ;  /* 0x0000000103037836 */ /* 0x000fe20000000000 */
[----:B-----5:R0:W-:Y:S01]  /*04b0*/  STG.E desc[UR6][R10.64], R17 ;  /* 0x000000110a007986 */ /* 0x0201e2000c101906 */
[----:B------:R-:W-:-:S03]  /*04c0*/  ISETP.GE.U32.AND P0, PT, R12, 0xf, PT ;  /* 0x0000000f0c00780c */ /* 0x000fc60003f06070 */
[----:B------:R-:W-:-:S13]  /*04d0*/  ISETP.LT.AND P1, PT, R3, UR4, PT ;  /* 0x0000000403007c0c */ /* 0x000fda000bf21270 */
[----:B0-----:R-:W-:Y:S05]  /*04e0*/  @!P0 BRA P1, `(.L_x_9) ;  /* 0xfffffffc00888947 */ /* 0x001fea000083ffff */
[----:B------:R-:W-:Y:S05]  /*04f0*/  EXIT ;  /* 0x000000000000794d */ /* 0x000fea0003800000 */
.L_x_10:
[----:B------:R-:W-:-:S00]  /*0500*/  BRA `(.L_x_10) ;  /* 0xfffffffc00fc7947 */ /* 0x000fc0000383ffff */
[----:B------:R-:W-:-:S00]  /*0510*/  NOP ;  /* 0x0000000000007918 */ /* 0x000fc00000000000 */
        /* <DEDUP_REMOVED lines=14> */
.L_x_11:


//--------------------- .nv.shared.reserved.0     --------------------------
	.section	.nv.shared.reserved.0,"aw",@nobits
	.weak		__nv_reservedSMEM_offset_0_alias
	.size		__nv_reservedSMEM_offset_0_alias, 0, 64
	.other		__nv_reservedSMEM_offset_0_alias,@"STO_CUDA_RESERVED_SHARED STV_DEFAULT"
__nv_reservedSMEM_offset_0_alias:
	.zero		0
	.zero		64


//--------------------- .nv.constant0._Z5mergeIiLi16EEvPKT_iS2_iPS0_ --------------------------
	.section	.nv.constant0._Z5mergeIiLi16EEvPKT_iS2_iPS0_,"a",@progbits
	.sectionflags	@""
	.align	4
.nv.constant0._Z5mergeIiLi16EEvPKT_iS2_iPS0_:
	.zero		936


//--------------------- SYMBOLS --------------------------

	.type		.nv.reservedSmem.offset0,@object
	.size		.nv.reservedSmem.offset0,0x4
